//
// Generated by NVIDIA NVVM Compiler
//
// Compiler Build ID: CL-36424714
// Cuda compilation tools, release 13.0, V13.0.88
// Based on NVVM 20.0.0
//

.version 9.0
.target sm_100
.address_size 64

	// .globl	_Z1kv
.extern .func  (.param .b32 func_retval0) vprintf
(
	.param .b64 vprintf_param_0,
	.param .b64 vprintf_param_1
)
;
.global .align 1 .b8 $str[15] = {72, 101, 108, 108, 111, 44, 32, 87, 111, 114, 108, 100, 33, 10};

.visible .entry _Z1kv()
{
	.reg .b32 	%r<3>;
	.reg .b64 	%rd<3>;

	mov.u64 	%rd1, $str;
	cvta.global.u64 	%rd2, %rd1;
	{ // callseq 0, 0
	.param .b64 param0;
	st.param.b64 	[param0], %rd2;
	.param .b64 param1;
	st.param.b64 	[param1], 0;
	.param .b32 retval0;
	call.uni (retval0), 
	vprintf, 
	(
	param0, 
	param1
	);
	ld.param.b32 	%r1, [retval0];
	} // callseq 0
	ret;

}


// ===== COMPILED SASS (sm_100) =====

	.target	sm_100

	.elftype	@"ET_EXEC"


//--------------------- .note.nv.tkinfo           --------------------------
	.section	.note.nv.tkinfo,"",@"SHT_NOTE"
	.sectionflags	@"SHF_NOTE_NV_TKINFO"
	.tkinfo
        /*0018*/ 	.word	0x00000002
        /*0030*/ 	.string	""
        /*0030*/ 	.string	"ptxas"
        /*0030*/ 	.string	"Cuda compilation tools, release 13.0, V13.0.88"
        /*0030*/ 	.string	"Build cuda_13.0.r13.0/compiler.36424714_0"
        /*0030*/ 	.string	"-arch sm_100 -m 64 "



//--------------------- .note.nv.cuinfo           --------------------------
	.section	.note.nv.cuinfo,"",@"SHT_NOTE"
	.sectionflags	@"SHF_NOTE_NV_CUINFO"
        /*0018*/ 	.short	0x0002
        /*001a*/ 	.short	0x0064
        /*001c*/ 	.short	0x0082
	.zero		2


//--------------------- .nv.info                  --------------------------
	.section	.nv.info,"",@"SHT_CUDA_INFO"
	.align	4


	//----- nvinfo : EIATTR_REGCOUNT
	.align		4
        /*0000*/ 	.byte	0x04, 0x2f
        /*0002*/ 	.short	(.L_2 - .L_1)
	.align		4
.L_1:
        /*0004*/ 	.word	index@(_Z1kv)
        /*0008*/ 	.word	0x00000018


	//----- nvinfo : EIATTR_FRAME_SIZE
	.align		4
.L_2:
        /*000c*/ 	.byte	0x04, 0x11
        /*000e*/ 	.short	(.L_4 - .L_3)
	.align		4
.L_3:
        /*0010*/ 	.word	index@(_Z1kv)
        /*0014*/ 	.word	0x00000000


	//----- nvinfo : EIATTR_MIN_STACK_SIZE
	.align		4
.L_4:
        /*0018*/ 	.byte	0x04, 0x12
        /*001a*/ 	.short	(.L_6 - .L_5)
	.align		4
.L_5:
        /*001c*/ 	.word	index@(_Z1kv)
        /*0020*/ 	.word	0x00000000
.L_6:


//--------------------- .nv.compat                --------------------------
	.section	.nv.compat,"",@"SHT_CUDA_COMPAT_INFO"
	.align	4
        /*0000*/ 	.byte	0x02, 0x09, 0x00, 0x00, 0x02, 0x02, 0x01, 0x00, 0x02, 0x05, 0x05, 0x00, 0x03, 0x07, 0x01, 0x01
        /*0010*/ 	.byte	0x02, 0x03, 0x00, 0x00, 0x02, 0x06, 0x01, 0x00, 0x04, 0x0b, 0x08, 0x00, 0x09, 0x00, 0x00, 0x00
        /*0020*/ 	.byte	0x00, 0x00, 0x00, 0x00


//--------------------- .nv.info._Z1kv            --------------------------
	.section	.nv.info._Z1kv,"",@"SHT_CUDA_INFO"
	.sectionflags	@""
	.align	4


	//----- nvinfo : EIATTR_CUDA_API_VERSION
	.align		4
        /*0000*/ 	.byte	0x04, 0x37
        /*0002*/ 	.short	(.L_8 - .L_7)
.L_7:
        /*0004*/ 	.word	0x00000082


	//----- nvinfo : EIATTR_SPARSE_MMA_MASK
	.align		4
.L_8:
        /*0008*/ 	.byte	0x03, 0x50
        /*000a*/ 	.short	0x0000


	//----- nvinfo : EIATTR_MAXREG_COUNT
	.align		4
        /*000c*/ 	.byte	0x03, 0x1b
        /*000e*/ 	.short	0x00ff


	//----- nvinfo : EIATTR_EXTERNS
	.align		4
        /*0010*/ 	.byte	0x04, 0x0f
        /*0012*/ 	.short	(.L_10 - .L_9)


	//   ....[0]....
	.align		4
.L_9:
        /*0014*/ 	.word	index@(vprintf)


	//----- nvinfo : EIATTR_MERCURY_ISA_VERSION
	.align		4
.L_10:
        /*0018*/ 	.byte	0x03, 0x5f
        /*001a*/ 	.short	0x0101


	//----- nvinfo : EIATTR_VRC_CTA_INIT_COUNT
	.align		4
        /*001c*/ 	.byte	0x02, 0x4a
	.zero		1
	.zero		1


	//----- nvinfo : EIATTR_SYSCALL_OFFSETS
	.align		4
        /*0020*/ 	.byte	0x04, 0x46
        /*0022*/ 	.short	(.L_12 - .L_11)


	//   ....[0]....
.L_11:
        /*0024*/ 	.word	0x00000080


	//----- nvinfo : EIATTR_EXIT_INSTR_OFFSETS
	.align		4
.L_12:
        /*0028*/ 	.byte	0x04, 0x1c
        /*002a*/ 	.short	(.L_14 - .L_13)


	//   ....[0]....
.L_13:
        /*002c*/ 	.word	0x00000090


	//----- nvinfo : EIATTR_SW_WAR
	.align		4
.L_14:
        /*0030*/ 	.byte	0x04, 0x36
        /*0032*/ 	.short	(.L_16 - .L_15)
.L_15:
        /*0034*/ 	.word	0x00000008
.L_16:


//--------------------- .nv.callgraph             --------------------------
	.section	.nv.callgraph,"",@"SHT_CUDA_CALLGRAPH"
	.align	4
	.sectionentsize	8
	.align		4
        /*0000*/ 	.word	0x00000000
	.align		4
        /*0004*/ 	.word	0xffffffff
	.align		4
        /*0008*/ 	.word	index@(_Z1kv)
	.align		4
        /*000c*/ 	.word	index@(vprintf)
	.align		4
        /*0010*/ 	.word	0x00000000
	.align		4
        /*0014*/ 	.word	0xfffffffe
	.align		4
        /*0018*/ 	.word	0x00000000
	.align		4
        /*001c*/ 	.word	0xfffffffd
	.align		4
        /*0020*/ 	.word	0x00000000
	.align		4
        /*0024*/ 	.word	0xfffffffc


//--------------------- .nv.constant4             --------------------------
	.section	.nv.constant4,"a",@progbits
	.align	8
	.align		8
.nv.constant4:
        /*0000*/ 	.dword	vprintf
	.align		8
        /*0008*/ 	.dword	$str


//--------------------- .text._Z1kv               --------------------------
	.section	.text._Z1kv,"ax",@progbits
	.align	128
        .global         _Z1kv
        .type           _Z1kv,@function
        .size           _Z1kv,(.L_x_2 - _Z1kv)
        .other          _Z1kv,@"STO_CUDA_ENTRY STV_DEFAULT"
_Z1kv:
.text._Z1kv:
[----:B------:R-:W0:Y:S01]  /*0000*/  LDC R1, c[0x0][0x37c] ;  /* 0x0000df00ff017b82 */ /* 0x000e220000000800 */
[----:B------:R-:W-:Y:S01]  /*0010*/  MOV R0, 0x0 ;  /* 0x0000000000007802 */ /* 0x000fe20000000f00 */
[----:B------:R-:W1:Y:S01]  /*0020*/  LDCU.64 UR4, c[0x4][0x8] ;  /* 0x01000100ff0477ac */ /* 0x000e620008000a00 */
[----:B------:R-:W-:-:S05]  /*0030*/  CS2R R6, SRZ ;  /* 0x0000000000067805 */ /* 0x000fca000001ff00 */
[----:B------:R2:W3:Y:S01]  /*0040*/  LDC.64 R2, c[0x4][R0] ;  /* 0x0100000000027b82 */ /* 0x0004e20000000a00 */
[----:B-1----:R-:W-:Y:S02]  /*0050*/  IMAD.U32 R4, RZ, RZ, UR4 ;  /* 0x00000004ff047e24 */ /* 0x002fe4000f8e00ff */
[----:B--2---:R-:W-:-:S07]  /*0060*/  IMAD.U32 R5, RZ, RZ, UR5 ;  /* 0x00000005ff057e24 */ /* 0x004fce000f8e00ff */
[----:B------:R-:W-:-:S07]  /*0070*/  LEPC R20, `(.L_x_0) ;  /* 0x000000001014794e */ /* 0x000fce0000000000 */
[----:B0--3--:R-:W-:Y:S05]  /*0080*/  CALL.ABS.NOINC R2 ;  /* 0x0000000002007343 */ /* 0x009fea0003c00000 */
.L_x_0:
[----:B------:R-:W-:Y:S05]  /*0090*/  EXIT ;  /* 0x000000000000794d */ /* 0x000fea0003800000 */
.L_x_1:
[----:B------:R-:W-:-:S00]  /*00a0*/  BRA `(.L_x_1) ;  /* 0xfffffffc00fc7947 */ /* 0x000fc0000383ffff */
[----:B------:R-:W-:-:S00]  /*00b0*/  NOP ;  /* 0x0000000000007918 */ /* 0x000fc00000000000 */
        /* <DEDUP_REMOVED lines=12> */
.L_x_2:


//--------------------- .nv.global.init           --------------------------
	.section	.nv.global.init,"aw",@progbits
.nv.global.init:
	.type		$str,@object
	.size		$str,(.L_0 - $str)
$str:
        /*0000*/ 	.byte	0x48, 0x65, 0x6c, 0x6c, 0x6f, 0x2c, 0x20, 0x57, 0x6f, 0x72, 0x6c, 0x64, 0x21, 0x0a, 0x00
.L_0:


//--------------------- .nv.shared.reserved.0     --------------------------
	.section	.nv.shared.reserved.0,"aw",@nobits
	.weak		__nv_reservedSMEM_offset_0_alias
	.size		__nv_reservedSMEM_offset_0_alias, 0, 64
	.other		__nv_reservedSMEM_offset_0_alias,@"STO_CUDA_RESERVED_SHARED STV_DEFAULT"
__nv_reservedSMEM_offset_0_alias:
	.zero		0
	.zero		64


//--------------------- .nv.constant0._Z1kv       --------------------------
	.section	.nv.constant0._Z1kv,"a",@progbits
	.sectionflags	@""
	.align	4
.nv.constant0._Z1kv:
	.zero		896


//--------------------- SYMBOLS --------------------------

	.type		.nv.reservedSmem.offset0,@object
	.size		.nv.reservedSmem.offset0,0x4
	.type		vprintf,@function
